//
// Generated by NVIDIA NVVM Compiler
//
// Compiler Build ID: CL-36424714
// Cuda compilation tools, release 13.0, V13.0.88
// Based on NVVM 20.0.0
//

.version 9.0
.target sm_100
.address_size 64

	// .globl	_Z10KerneltestPPijj

.visible .entry _Z10KerneltestPPijj(
	.param .u64 .ptr .align 1 _Z10KerneltestPPijj_param_0,
	.param .u32 _Z10KerneltestPPijj_param_1,
	.param .u32 _Z10KerneltestPPijj_param_2
)
{
	.reg .pred 	%p<4>;
	.reg .b32 	%r<12>;
	.reg .b64 	%rd<9>;

	ld.param.u64 	%rd1, [_Z10KerneltestPPijj_param_0];
	ld.param.u32 	%r4, [_Z10KerneltestPPijj_param_1];
	ld.param.u32 	%r3, [_Z10KerneltestPPijj_param_2];
	mov.u32 	%r5, %ntid.y;
	mov.u32 	%r6, %ctaid.y;
	mov.u32 	%r7, %tid.y;
	mad.lo.s32 	%r1, %r5, %r6, %r7;
	mov.u32 	%r8, %ntid.x;
	mov.u32 	%r9, %ctaid.x;
	mov.u32 	%r10, %tid.x;
	mad.lo.s32 	%r2, %r8, %r9, %r10;
	setp.ge.u32 	%p1, %r1, %r4;
	setp.ge.u32 	%p2, %r2, %r3;
	or.pred  	%p3, %p1, %p2;
	@%p3 bra 	$L__BB0_2;
	cvta.to.global.u64 	%rd2, %rd1;
	mad.lo.s32 	%r11, %r3, %r1, %r2;
	mul.wide.u32 	%rd3, %r1, 8;
	add.s64 	%rd4, %rd2, %rd3;
	ld.global.u64 	%rd5, [%rd4];
	cvta.to.global.u64 	%rd6, %rd5;
	mul.wide.u32 	%rd7, %r2, 4;
	add.s64 	%rd8, %rd6, %rd7;
	st.global.u32 	[%rd8], %r11;
$L__BB0_2:
	ret;

}


// ===== COMPILED SASS (sm_100) =====

	.target	sm_100

	.elftype	@"ET_EXEC"


//--------------------- .note.nv.tkinfo           --------------------------
	.section	.note.nv.tkinfo,"",@"SHT_NOTE"
	.sectionflags	@"SHF_NOTE_NV_TKINFO"
	.tkinfo
        /*0018*/ 	.word	0x00000002
        /*0030*/ 	.string	""
        /*0030*/ 	.string	"ptxas"
        /*0030*/ 	.string	"Cuda compilation tools, release 13.0, V13.0.88"
        /*0030*/ 	.string	"Build cuda_13.0.r13.0/compiler.36424714_0"
        /*0030*/ 	.string	"-arch sm_100 -m 64 "



//--------------------- .note.nv.cuinfo           --------------------------
	.section	.note.nv.cuinfo,"",@"SHT_NOTE"
	.sectionflags	@"SHF_NOTE_NV_CUINFO"
        /*0018*/ 	.short	0x0002
        /*001a*/ 	.short	0x0064
        /*001c*/ 	.short	0x0082
	.zero		2


//--------------------- .nv.info                  --------------------------
	.section	.nv.info,"",@"SHT_CUDA_INFO"
	.align	4


	//----- nvinfo : EIATTR_REGCOUNT
	.align		4
        /*0000*/ 	.byte	0x04, 0x2f
        /*0002*/ 	.short	(.L_1 - .L_0)
	.align		4
.L_0:
        /*0004*/ 	.word	index@(_Z10KerneltestPPijj)
        /*0008*/ 	.word	0x0000000a


	//----- nvinfo : EIATTR_FRAME_SIZE
	.align		4
.L_1:
        /*000c*/ 	.byte	0x04, 0x11
        /*000e*/ 	.short	(.L_3 - .L_2)
	.align		4
.L_2:
        /*0010*/ 	.word	index@(_Z10KerneltestPPijj)
        /*0014*/ 	.word	0x00000000


	//----- nvinfo : EIATTR_MIN_STACK_SIZE
	.align		4
.L_3:
        /*0018*/ 	.byte	0x04, 0x12
        /*001a*/ 	.short	(.L_5 - .L_4)
	.align		4
.L_4:
        /*001c*/ 	.word	index@(_Z10KerneltestPPijj)
        /*0020*/ 	.word	0x00000000
.L_5:


//--------------------- .nv.compat                --------------------------
	.section	.nv.compat,"",@"SHT_CUDA_COMPAT_INFO"
	.align	4
        /*0000*/ 	.byte	0x02, 0x09, 0x00, 0x00, 0x02, 0x02, 0x01, 0x00, 0x02, 0x05, 0x05, 0x00, 0x03, 0x07, 0x01, 0x01
        /*0010*/ 	.byte	0x02, 0x03, 0x00, 0x00, 0x02, 0x06, 0x01, 0x00, 0x04, 0x0b, 0x08, 0x00, 0x09, 0x00, 0x00, 0x00
        /*0020*/ 	.byte	0x00, 0x00, 0x00, 0x00


//--------------------- .nv.info._Z10KerneltestPPijj --------------------------
	.section	.nv.info._Z10KerneltestPPijj,"",@"SHT_CUDA_INFO"
	.sectionflags	@""
	.align	4


	//----- nvinfo : EIATTR_CUDA_API_VERSION
	.align		4
        /*0000*/ 	.byte	0x04, 0x37
        /*0002*/ 	.short	(.L_7 - .L_6)
.L_6:
        /*0004*/ 	.word	0x00000082


	//----- nvinfo : EIATTR_KPARAM_INFO
	.align		4
.L_7:
        /*0008*/ 	.byte	0x04, 0x17
        /*000a*/ 	.short	(.L_9 - .L_8)
.L_8:
        /*000c*/ 	.word	0x00000000
        /*0010*/ 	.short	0x0002
        /*0012*/ 	.short	0x000c
        /*0014*/ 	.byte	0x00, 0xf0, 0x11, 0x00


	//----- nvinfo : EIATTR_KPARAM_INFO
	.align		4
.L_9:
        /*0018*/ 	.byte	0x04, 0x17
        /*001a*/ 	.short	(.L_11 - .L_10)
.L_10:
        /*001c*/ 	.word	0x00000000
        /*0020*/ 	.short	0x0001
        /*0022*/ 	.short	0x0008
        /*0024*/ 	.byte	0x00, 0xf0, 0x11, 0x00


	//----- nvinfo : EIATTR_KPARAM_INFO
	.align		4
.L_11:
        /*0028*/ 	.byte	0x04, 0x17
        /*002a*/ 	.short	(.L_13 - .L_12)
.L_12:
        /*002c*/ 	.word	0x00000000
        /*0030*/ 	.short	0x0000
        /*0032*/ 	.short	0x0000
        /*0034*/ 	.byte	0x00, 0xf5, 0x21, 0x00


	//----- nvinfo : EIATTR_SPARSE_MMA_MASK
	.align		4
.L_13:
        /*0038*/ 	.byte	0x03, 0x50
        /*003a*/ 	.short	0x0000


	//----- nvinfo : EIATTR_MAXREG_COUNT
	.align		4
        /*003c*/ 	.byte	0x03, 0x1b
        /*003e*/ 	.short	0x00ff


	//----- nvinfo : EIATTR_MERCURY_ISA_VERSION
	.align		4
        /*0040*/ 	.byte	0x03, 0x5f
        /*0042*/ 	.short	0x0101


	//----- nvinfo : EIATTR_VRC_CTA_INIT_COUNT
	.align		4
        /*0044*/ 	.byte	0x02, 0x4a
	.zero		1
	.zero		1


	//----- nvinfo : EIATTR_EXIT_INSTR_OFFSETS
	.align		4
        /*0048*/ 	.byte	0x04, 0x1c
        /*004a*/ 	.short	(.L_15 - .L_14)


	//   ....[0]....
.L_14:
        /*004c*/ 	.word	0x000000c0


	//   ....[1]....
        /*0050*/ 	.word	0x00000140


	//----- nvinfo : EIATTR_CBANK_PARAM_SIZE
	.align		4
.L_15:
        /*0054*/ 	.byte	0x03, 0x19
        /*0056*/ 	.short	0x0010


	//----- nvinfo : EIATTR_PARAM_CBANK
	.align		4
        /*0058*/ 	.byte	0x04, 0x0a
        /*005a*/ 	.short	(.L_17 - .L_16)
	.align		4
.L_16:
        /*005c*/ 	.word	index@(.nv.constant0._Z10KerneltestPPijj)
        /*0060*/ 	.short	0x0380
        /*0062*/ 	.short	0x0010


	//----- nvinfo : EIATTR_SW_WAR
	.align		4
.L_17:
        /*0064*/ 	.byte	0x04, 0x36
        /*0066*/ 	.short	(.L_19 - .L_18)
.L_18:
        /*0068*/ 	.word	0x00000008
.L_19:


//--------------------- .nv.callgraph             --------------------------
	.section	.nv.callgraph,"",@"SHT_CUDA_CALLGRAPH"
	.align	4
	.sectionentsize	8
	.align		4
        /*0000*/ 	.word	0x00000000
	.align		4
        /*0004*/ 	.word	0xffffffff
	.align		4
        /*0008*/ 	.word	0x00000000
	.align		4
        /*000c*/ 	.word	0xfffffffe
	.align		4
        /*0010*/ 	.word	0x00000000
	.align		4
        /*0014*/ 	.word	0xfffffffd
	.align		4
        /*0018*/ 	.word	0x00000000
	.align		4
        /*001c*/ 	.word	0xfffffffc


//--------------------- .text._Z10KerneltestPPijj --------------------------
	.section	.text._Z10KerneltestPPijj,"ax",@progbits
	.align	128
        .global         _Z10KerneltestPPijj
        .type           _Z10KerneltestPPijj,@function
        .size           _Z10KerneltestPPijj,(.L_x_1 - _Z10KerneltestPPijj)
        .other          _Z10KerneltestPPijj,@"STO_CUDA_ENTRY STV_DEFAULT"
_Z10KerneltestPPijj:
.text._Z10KerneltestPPijj:
[----:B------:R-:W-:Y:S01]  /*0000*/  LDC R1, c[0x0][0x37c] ;  /* 0x0000df00ff017b82 */ /* 0x000fe20000000800 */
[----:B------:R-:W0:Y:S01]  /*0010*/  S2R R4, SR_CTAID.X ;  /* 0x0000000000047919 */ /* 0x000e220000002500 */
[----:B------:R-:W1:Y:S01]  /*0020*/  LDCU UR4, c[0x0][0x364] ;  /* 0x00006c80ff0477ac */ /* 0x000e620008000800 */
[----:B------:R-:W0:Y:S01]  /*0030*/  S2R R3, SR_TID.X ;  /* 0x0000000000037919 */ /* 0x000e220000002100 */
[----:B------:R-:W0:Y:S01]  /*0040*/  LDCU UR5, c[0x0][0x360] ;  /* 0x00006c00ff0577ac */ /* 0x000e220008000800 */
[----:B------:R-:W1:Y:S01]  /*0050*/  S2R R5, SR_CTAID.Y ;  /* 0x0000000000057919 */ /* 0x000e620000002600 */
[----:B------:R-:W2:Y:S01]  /*0060*/  LDCU.64 UR6, c[0x0][0x388] ;  /* 0x00007100ff0677ac */ /* 0x000ea20008000a00 */
[----:B------:R-:W1:Y:S01]  /*0070*/  S2R R0, SR_TID.Y ;  /* 0x0000000000007919 */ /* 0x000e620000002200 */
[----:B0-----:R-:W-:-:S05]  /*0080*/  IMAD R4, R4, UR5, R3 ;  /* 0x0000000504047c24 */ /* 0x001fca000f8e0203 */
[----:B--2---:R-:W-:Y:S01]  /*0090*/  ISETP.GE.U32.AND P0, PT, R4, UR7, PT ;  /* 0x0000000704007c0c */ /* 0x004fe2000bf06070 */
[----:B-1----:R-:W-:-:S05]  /*00a0*/  IMAD R5, R5, UR4, R0 ;  /* 0x0000000405057c24 */ /* 0x002fca000f8e0200 */
[----:B------:R-:W-:-:S13]  /*00b0*/  ISETP.GE.U32.OR P0, PT, R5, UR6, P0 ;  /* 0x0000000605007c0c */ /* 0x000fda0008706470 */
[----:B------:R-:W-:Y:S05]  /*00c0*/  @P0 EXIT ;  /* 0x000000000000094d */ /* 0x000fea0003800000 */
[----:B------:R-:W0:Y:S01]  /*00d0*/  LDC.64 R2, c[0x0][0x380] ;  /* 0x0000e000ff027b82 */ /* 0x000e220000000a00 */
[----:B------:R-:W1:Y:S01]  /*00e0*/  LDCU.64 UR4, c[0x0][0x358] ;  /* 0x00006b00ff0477ac */ /* 0x000e620008000a00 */
[----:B0-----:R-:W-:-:S06]  /*00f0*/  IMAD.WIDE.U32 R2, R5, 0x8, R2 ;  /* 0x0000000805027825 */ /* 0x001fcc00078e0002 */
[----:B-1----:R-:W2:Y:S01]  /*0100*/  LDG.E.64 R2, desc[UR4][R2.64] ;  /* 0x0000000402027981 */ /* 0x002ea2000c1e1b00 */
[----:B------:R-:W-:Y:S02]  /*0110*/  IMAD R7, R5, UR7, R4 ;  /* 0x0000000705077c24 */ /* 0x000fe4000f8e0204 */
[----:B--2---:R-:W-:-:S05]  /*0120*/  IMAD.WIDE.U32 R4, R4, 0x4, R2 ;  /* 0x0000000404047825 */ /* 0x004fca00078e0002 */
[----:B------:R-:W-:Y:S01]  /*0130*/  STG.E desc[UR4][R4.64], R7 ;  /* 0x0000000704007986 */ /* 0x000fe2000c101904 */
[----:B------:R-:W-:Y:S05]  /*0140*/  EXIT ;  /* 0x000000000000794d */ /* 0x000fea0003800000 */
.L_x_0:
[----:B------:R-:W-:-:S00]  /*0150*/  BRA `(.L_x_0) ;  /* 0xfffffffc00fc7947 */ /* 0x000fc0000383ffff */
[----:B------:R-:W-:-:S00]  /*0160*/  NOP ;  /* 0x0000000000007918 */ /* 0x000fc00000000000 */
        /* <DEDUP_REMOVED lines=9> */
.L_x_1:


//--------------------- .nv.shared.reserved.0     --------------------------
	.section	.nv.shared.reserved.0,"aw",@nobits
	.weak		__nv_reservedSMEM_offset_0_alias
	.size		__nv_reservedSMEM_offset_0_alias, 0, 64
	.other		__nv_reservedSMEM_offset_0_alias,@"STO_CUDA_RESERVED_SHARED STV_DEFAULT"
__nv_reservedSMEM_offset_0_alias:
	.zero		0
	.zero		64


//--------------------- .nv.constant0._Z10KerneltestPPijj --------------------------
	.section	.nv.constant0._Z10KerneltestPPijj,"a",@progbits
	.sectionflags	@""
	.align	4
.nv.constant0._Z10KerneltestPPijj:
	.zero		912


//--------------------- SYMBOLS --------------------------

	.type		.nv.reservedSmem.offset0,@object
	.size		.nv.reservedSmem.offset0,0x4
